//
// Generated by NVIDIA NVVM Compiler
//
// Compiler Build ID: CL-36424714
// Cuda compilation tools, release 13.0, V13.0.88
// Based on NVVM 20.0.0
//

.version 9.0
.target sm_100
.address_size 64

	// .globl	_Z9test_ProgPii

.visible .entry _Z9test_ProgPii(
	.param .u64 .ptr .align 1 _Z9test_ProgPii_param_0,
	.param .u32 _Z9test_ProgPii_param_1
)
{
	.reg .b32 	%r<7>;
	.reg .b64 	%rd<5>;

	ld.param.u64 	%rd1, [_Z9test_ProgPii_param_0];
	cvta.to.global.u64 	%rd2, %rd1;
	mov.u32 	%r1, %tid.x;
	mul.wide.u32 	%rd3, %r1, 4;
	add.s64 	%rd4, %rd2, %rd3;
	ld.global.u32 	%r2, [%rd4+4];
	ld.global.u32 	%r3, [%rd4+8];
	bar.sync 	0;
	ld.global.u32 	%r4, [%rd4];
	add.s32 	%r5, %r3, %r2;
	add.s32 	%r6, %r5, %r4;
	st.global.u32 	[%rd4], %r6;
	ret;

}


// ===== COMPILED SASS (sm_100) =====

	.target	sm_100

	.elftype	@"ET_EXEC"


//--------------------- .note.nv.tkinfo           --------------------------
	.section	.note.nv.tkinfo,"",@"SHT_NOTE"
	.sectionflags	@"SHF_NOTE_NV_TKINFO"
	.tkinfo
        /*0018*/ 	.word	0x00000002
        /*0030*/ 	.string	""
        /*0030*/ 	.string	"ptxas"
        /*0030*/ 	.string	"Cuda compilation tools, release 13.0, V13.0.88"
        /*0030*/ 	.string	"Build cuda_13.0.r13.0/compiler.36424714_0"
        /*0030*/ 	.string	"-arch sm_100 -m 64 "



//--------------------- .note.nv.cuinfo           --------------------------
	.section	.note.nv.cuinfo,"",@"SHT_NOTE"
	.sectionflags	@"SHF_NOTE_NV_CUINFO"
        /*0018*/ 	.short	0x0002
        /*001a*/ 	.short	0x0064
        /*001c*/ 	.short	0x0082
	.zero		2


//--------------------- .nv.info                  --------------------------
	.section	.nv.info,"",@"SHT_CUDA_INFO"
	.align	4


	//----- nvinfo : EIATTR_REGCOUNT
	.align		4
        /*0000*/ 	.byte	0x04, 0x2f
        /*0002*/ 	.short	(.L_1 - .L_0)
	.align		4
.L_0:
        /*0004*/ 	.word	index@(_Z9test_ProgPii)
        /*0008*/ 	.word	0x00000008


	//----- nvinfo : EIATTR_FRAME_SIZE
	.align		4
.L_1:
        /*000c*/ 	.byte	0x04, 0x11
        /*000e*/ 	.short	(.L_3 - .L_2)
	.align		4
.L_2:
        /*0010*/ 	.word	index@(_Z9test_ProgPii)
        /*0014*/ 	.word	0x00000000


	//----- nvinfo : EIATTR_MIN_STACK_SIZE
	.align		4
.L_3:
        /*0018*/ 	.byte	0x04, 0x12
        /*001a*/ 	.short	(.L_5 - .L_4)
	.align		4
.L_4:
        /*001c*/ 	.word	index@(_Z9test_ProgPii)
        /*0020*/ 	.word	0x00000000
.L_5:


//--------------------- .nv.compat                --------------------------
	.section	.nv.compat,"",@"SHT_CUDA_COMPAT_INFO"
	.align	4
        /*0000*/ 	.byte	0x02, 0x09, 0x00, 0x00, 0x02, 0x02, 0x01, 0x00, 0x02, 0x05, 0x05, 0x00, 0x03, 0x07, 0x01, 0x01
        /*0010*/ 	.byte	0x02, 0x03, 0x00, 0x00, 0x02, 0x06, 0x01, 0x00, 0x04, 0x0b, 0x08, 0x00, 0x09, 0x00, 0x00, 0x00
        /*0020*/ 	.byte	0x00, 0x00, 0x00, 0x00


//--------------------- .nv.info._Z9test_ProgPii  --------------------------
	.section	.nv.info._Z9test_ProgPii,"",@"SHT_CUDA_INFO"
	.sectionflags	@""
	.align	4


	//----- nvinfo : EIATTR_CUDA_API_VERSION
	.align		4
        /*0000*/ 	.byte	0x04, 0x37
        /*0002*/ 	.short	(.L_7 - .L_6)
.L_6:
        /*0004*/ 	.word	0x00000082


	//----- nvinfo : EIATTR_KPARAM_INFO
	.align		4
.L_7:
        /*0008*/ 	.byte	0x04, 0x17
        /*000a*/ 	.short	(.L_9 - .L_8)
.L_8:
        /*000c*/ 	.word	0x00000000
        /*0010*/ 	.short	0x0001
        /*0012*/ 	.short	0x0008
        /*0014*/ 	.byte	0x00, 0xf0, 0x11, 0x00


	//----- nvinfo : EIATTR_KPARAM_INFO
	.align		4
.L_9:
        /*0018*/ 	.byte	0x04, 0x17
        /*001a*/ 	.short	(.L_11 - .L_10)
.L_10:
        /*001c*/ 	.word	0x00000000
        /*0020*/ 	.short	0x0000
        /*0022*/ 	.short	0x0000
        /*0024*/ 	.byte	0x00, 0xf5, 0x21, 0x00


	//----- nvinfo : EIATTR_SPARSE_MMA_MASK
	.align		4
.L_11:
        /*0028*/ 	.byte	0x03, 0x50
        /*002a*/ 	.short	0x0000


	//----- nvinfo : EIATTR_MAXREG_COUNT
	.align		4
        /*002c*/ 	.byte	0x03, 0x1b
        /*002e*/ 	.short	0x00ff


	//----- nvinfo : EIATTR_NUM_BARRIERS
	.align		4
        /*0030*/ 	.byte	0x02, 0x4c
        /*0032*/ 	.byte	0x01
	.zero		1


	//----- nvinfo : EIATTR_MERCURY_ISA_VERSION
	.align		4
        /*0034*/ 	.byte	0x03, 0x5f
        /*0036*/ 	.short	0x0101


	//----- nvinfo : EIATTR_VRC_CTA_INIT_COUNT
	.align		4
        /*0038*/ 	.byte	0x02, 0x4a
	.zero		1
	.zero		1


	//----- nvinfo : EIATTR_EXIT_INSTR_OFFSETS
	.align		4
        /*003c*/ 	.byte	0x04, 0x1c
        /*003e*/ 	.short	(.L_13 - .L_12)


	//   ....[0]....
.L_12:
        /*0040*/ 	.word	0x000000b0


	//----- nvinfo : EIATTR_CBANK_PARAM_SIZE
	.align		4
.L_13:
        /*0044*/ 	.byte	0x03, 0x19
        /*0046*/ 	.short	0x000c


	//----- nvinfo : EIATTR_PARAM_CBANK
	.align		4
        /*0048*/ 	.byte	0x04, 0x0a
        /*004a*/ 	.short	(.L_15 - .L_14)
	.align		4
.L_14:
        /*004c*/ 	.word	index@(.nv.constant0._Z9test_ProgPii)
        /*0050*/ 	.short	0x0380
        /*0052*/ 	.short	0x000c


	//----- nvinfo : EIATTR_SW_WAR
	.align		4
.L_15:
        /*0054*/ 	.byte	0x04, 0x36
        /*0056*/ 	.short	(.L_17 - .L_16)
.L_16:
        /*0058*/ 	.word	0x00000008
.L_17:


//--------------------- .nv.callgraph             --------------------------
	.section	.nv.callgraph,"",@"SHT_CUDA_CALLGRAPH"
	.align	4
	.sectionentsize	8
	.align		4
        /*0000*/ 	.word	0x00000000
	.align		4
        /*0004*/ 	.word	0xffffffff
	.align		4
        /*0008*/ 	.word	0x00000000
	.align		4
        /*000c*/ 	.word	0xfffffffe
	.align		4
        /*0010*/ 	.word	0x00000000
	.align		4
        /*0014*/ 	.word	0xfffffffd
	.align		4
        /*0018*/ 	.word	0x00000000
	.align		4
        /*001c*/ 	.word	0xfffffffc


//--------------------- .text._Z9test_ProgPii     --------------------------
	.section	.text._Z9test_ProgPii,"ax",@progbits
	.align	128
        .global         _Z9test_ProgPii
        .type           _Z9test_ProgPii,@function
        .size           _Z9test_ProgPii,(.L_x_1 - _Z9test_ProgPii)
        .other          _Z9test_ProgPii,@"STO_CUDA_ENTRY STV_DEFAULT"
_Z9test_ProgPii:
.text._Z9test_ProgPii:
[----:B------:R-:W-:Y:S01]  /*0000*/  LDC R1, c[0x0][0x37c] ;  /* 0x0000df00ff017b82 */ /* 0x000fe20000000800 */
[----:B------:R-:W0:Y:S07]  /*0010*/  S2R R5, SR_TID.X ;  /* 0x0000000000057919 */ /* 0x000e2e0000002100 */
[----:B------:R-:W0:Y:S01]  /*0020*/  LDC.64 R2, c[0x0][0x380] ;  /* 0x0000e000ff027b82 */ /* 0x000e220000000a00 */
[----:B------:R-:W1:Y:S01]  /*0030*/  LDCU.64 UR4, c[0x0][0x358] ;  /* 0x00006b00ff0477ac */ /* 0x000e620008000a00 */
[----:B0-----:R-:W-:-:S05]  /*0040*/  IMAD.WIDE.U32 R2, R5, 0x4, R2 ;  /* 0x0000000405027825 */ /* 0x001fca00078e0002 */
[----:B-1----:R-:W2:Y:S04]  /*0050*/  LDG.E R0, desc[UR4][R2.64+0x4] ;  /* 0x0000040402007981 */ /* 0x002ea8000c1e1900 */
[----:B------:R-:W2:Y:S01]  /*0060*/  LDG.E R5, desc[UR4][R2.64+0x8] ;  /* 0x0000080402057981 */ /* 0x000ea2000c1e1900 */
[----:B------:R-:W-:Y:S06]  /*0070*/  BAR.SYNC.DEFER_BLOCKING 0x0 ;  /* 0x0000000000007b1d */ /* 0x000fec0000010000 */
[----:B------:R-:W2:Y:S02]  /*0080*/  LDG.E R4, desc[UR4][R2.64] ;  /* 0x0000000402047981 */ /* 0x000ea4000c1e1900 */
[----:B--2---:R-:W-:-:S05]  /*0090*/  IADD3 R5, PT, PT, R4, R5, R0 ;  /* 0x0000000504057210 */ /* 0x004fca0007ffe000 */
[----:B------:R-:W-:Y:S01]  /*00a0*/  STG.E desc[UR4][R2.64], R5 ;  /* 0x0000000502007986 */ /* 0x000fe2000c101904 */
[----:B------:R-:W-:Y:S05]  /*00b0*/  EXIT ;  /* 0x000000000000794d */ /* 0x000fea0003800000 */
.L_x_0:
[----:B------:R-:W-:-:S00]  /*00c0*/  BRA `(.L_x_0) ;  /* 0xfffffffc00fc7947 */ /* 0x000fc0000383ffff */
[----:B------:R-:W-:-:S00]  /*00d0*/  NOP ;  /* 0x0000000000007918 */ /* 0x000fc00000000000 */
        /* <DEDUP_REMOVED lines=10> */
.L_x_1:


//--------------------- .nv.shared.reserved.0     --------------------------
	.section	.nv.shared.reserved.0,"aw",@nobits
	.weak		__nv_reservedSMEM_offset_0_alias
	.size		__nv_reservedSMEM_offset_0_alias, 0, 64
	.other		__nv_reservedSMEM_offset_0_alias,@"STO_CUDA_RESERVED_SHARED STV_DEFAULT"
__nv_reservedSMEM_offset_0_alias:
	.zero		0
	.zero		64


//--------------------- .nv.constant0._Z9test_ProgPii --------------------------
	.section	.nv.constant0._Z9test_ProgPii,"a",@progbits
	.sectionflags	@""
	.align	4
.nv.constant0._Z9test_ProgPii:
	.zero		908


//--------------------- SYMBOLS --------------------------

	.type		.nv.reservedSmem.offset0,@object
	.size		.nv.reservedSmem.offset0,0x4
